	.headerflags	@"EF_CUDA_TEXMODE_UNIFIED EF_CUDA_64BIT_ADDRESS EF_CUDA_ACCELERATORS EF_CUDA_SM90 EF_CUDA_VIRTUAL_SM(EF_CUDA_SM90)"
	.elftype	@"ET_EXEC"


//--------------------- .nv.info                  --------------------------
	.section	.nv.info,"",@"SHT_CUDA_INFO"
	.align	4


	//----- nvinfo : EIATTR_REGCOUNT
	.align		4
        /*0000*/ 	.byte	0x04, 0x2f
        /*0002*/ 	.short	(.L_1 - .L_0)
	.align		4
.L_0:
        /*0004*/ 	.word	index@(triton_poi_fused_cat_8)
        /*0008*/ 	.word	0x00000013


	//----- nvinfo : EIATTR_MIN_STACK_SIZE
	.align		4
.L_1:
        /*000c*/ 	.byte	0x04, 0x12
        /*000e*/ 	.short	(.L_3 - .L_2)
	.align		4
.L_2:
        /*0010*/ 	.word	index@(triton_poi_fused_cat_8)
        /*0014*/ 	.word	0x00000000


	//----- nvinfo : EIATTR_FRAME_SIZE
	.align		4
.L_3:
        /*0018*/ 	.byte	0x04, 0x11
        /*001a*/ 	.short	(.L_5 - .L_4)
	.align		4
.L_4:
        /*001c*/ 	.word	index@(triton_poi_fused_cat_8)
        /*0020*/ 	.word	0x00000000


	//----- nvinfo : EIATTR_MIN_STACK_SIZE
	.align		4
.L_5:
        /*0024*/ 	.byte	0x04, 0x12
        /*0026*/ 	.short	(.L_7 - .L_6)
	.align		4
.L_6:
        /*0028*/ 	.word	index@(triton_poi_fused_cat_8)
        /*002c*/ 	.word	0x00000000
.L_7:


//--------------------- .nv.info.triton_poi_fused_cat_8 --------------------------
	.section	.nv.info.triton_poi_fused_cat_8,"",@"SHT_CUDA_INFO"
	.sectionflags	@""
	.align	4


	//----- nvinfo : EIATTR_CUDA_API_VERSION
	.align		4
        /*0000*/ 	.byte	0x04, 0x37
        /*0002*/ 	.short	(.L_9 - .L_8)
.L_8:
        /*0004*/ 	.word	0x0000007c


	//----- nvinfo : EIATTR_KPARAM_INFO
	.align		4
.L_9:
        /*0008*/ 	.byte	0x04, 0x17
        /*000a*/ 	.short	(.L_11 - .L_10)
.L_10:
        /*000c*/ 	.word	0x00000000
        /*0010*/ 	.short	0x0005
        /*0012*/ 	.short	0x0028
        /*0014*/ 	.byte	0x00, 0xf0, 0x11, 0x00


	//----- nvinfo : EIATTR_KPARAM_INFO
	.align		4
.L_11:
        /*0018*/ 	.byte	0x04, 0x17
        /*001a*/ 	.short	(.L_13 - .L_12)
.L_12:
        /*001c*/ 	.word	0x00000000
        /*0020*/ 	.short	0x0004
        /*0022*/ 	.short	0x0020
        /*0024*/ 	.byte	0x00, 0xf4, 0x21, 0x00


	//----- nvinfo : EIATTR_KPARAM_INFO
	.align		4
.L_13:
        /*0028*/ 	.byte	0x04, 0x17
        /*002a*/ 	.short	(.L_15 - .L_14)
.L_14:
        /*002c*/ 	.word	0x00000000
        /*0030*/ 	.short	0x0003
        /*0032*/ 	.short	0x0018
        /*0034*/ 	.byte	0x00, 0xf4, 0x21, 0x00


	//----- nvinfo : EIATTR_KPARAM_INFO
	.align		4
.L_15:
        /*0038*/ 	.byte	0x04, 0x17
        /*003a*/ 	.short	(.L_17 - .L_16)
.L_16:
        /*003c*/ 	.word	0x00000000
        /*0040*/ 	.short	0x0002
        /*0042*/ 	.short	0x0010
        /*0044*/ 	.byte	0x00, 0xf4, 0x21, 0x00


	//----- nvinfo : EIATTR_KPARAM_INFO
	.align		4
.L_17:
        /*0048*/ 	.byte	0x04, 0x17
        /*004a*/ 	.short	(.L_19 - .L_18)
.L_18:
        /*004c*/ 	.word	0x00000000
        /*0050*/ 	.short	0x0001
        /*0052*/ 	.short	0x0008
        /*0054*/ 	.byte	0x00, 0xf4, 0x21, 0x00


	//----- nvinfo : EIATTR_KPARAM_INFO
	.align		4
.L_19:
        /*0058*/ 	.byte	0x04, 0x17
        /*005a*/ 	.short	(.L_21 - .L_20)
.L_20:
        /*005c*/ 	.word	0x00000000
        /*0060*/ 	.short	0x0000
        /*0062*/ 	.short	0x0000
        /*0064*/ 	.byte	0x00, 0xf4, 0x21, 0x00


	//----- nvinfo : EIATTR_SPARSE_MMA_MASK
	.align		4
.L_21:
        /*0068*/ 	.byte	0x03, 0x50
        /*006a*/ 	.short	0x0000


	//----- nvinfo : EIATTR_MAXREG_COUNT
	.align		4
        /*006c*/ 	.byte	0x03, 0x1b
        /*006e*/ 	.short	0x00ff


	//----- nvinfo : EIATTR_EXIT_INSTR_OFFSETS
	.align		4
        /*0070*/ 	.byte	0x04, 0x1c
        /*0072*/ 	.short	(.L_23 - .L_22)


	//   ....[0]....
.L_22:
        /*0074*/ 	.word	0x00000400


	//   ....[1]....
        /*0078*/ 	.word	0x00000420


	//----- nvinfo : EIATTR_REQNTID
	.align		4
.L_23:
        /*007c*/ 	.byte	0x04, 0x10
        /*007e*/ 	.short	(.L_25 - .L_24)
.L_24:
        /*0080*/ 	.word	0x00000080
        /*0084*/ 	.word	0x00000001
        /*0088*/ 	.word	0x00000001


	//----- nvinfo : EIATTR_CBANK_PARAM_SIZE
	.align		4
.L_25:
        /*008c*/ 	.byte	0x03, 0x19
        /*008e*/ 	.short	0x002c


	//----- nvinfo : EIATTR_PARAM_CBANK
	.align		4
        /*0090*/ 	.byte	0x04, 0x0a
        /*0092*/ 	.short	(.L_27 - .L_26)
	.align		4
.L_26:
        /*0094*/ 	.word	index@(.nv.constant0.triton_poi_fused_cat_8)
        /*0098*/ 	.short	0x0210
        /*009a*/ 	.short	0x002c


	//----- nvinfo : EIATTR_SW_WAR
	.align		4
.L_27:
        /*009c*/ 	.byte	0x04, 0x36
        /*009e*/ 	.short	(.L_29 - .L_28)
.L_28:
        /*00a0*/ 	.word	0x00000008
.L_29:


//--------------------- .nv.callgraph             --------------------------
	.section	.nv.callgraph,"",@"SHT_CUDA_CALLGRAPH"
	.align	4
	.sectionentsize	8
	.align		4
        /*0000*/ 	.word	0x00000000
	.align		4
        /*0004*/ 	.word	0xffffffff
	.align		4
        /*0008*/ 	.word	0x00000000
	.align		4
        /*000c*/ 	.word	0xfffffffe
	.align		4
        /*0010*/ 	.word	0x00000000
	.align		4
        /*0014*/ 	.word	0xfffffffd
	.align		4
        /*0018*/ 	.word	0x00000000
	.align		4
        /*001c*/ 	.word	0xfffffffc


//--------------------- .text.triton_poi_fused_cat_8 --------------------------
	.section	.text.triton_poi_fused_cat_8,"ax",@progbits
	.align	128
        .global         triton_poi_fused_cat_8
        .type           triton_poi_fused_cat_8,@function
        .size           triton_poi_fused_cat_8,(.L_x_1 - triton_poi_fused_cat_8)
        .other          triton_poi_fused_cat_8,@"STO_CUDA_ENTRY STV_DEFAULT"
triton_poi_fused_cat_8:
.text.triton_poi_fused_cat_8:
[----:B------:R-:W0:Y:S02]  /*0000*/  LDC R1, c[0x0][0x28] ;  /* 0x00000a00ff017b82 */ /* 0x000e240000000800 */
[----:B------:R-:W1:Y:S01]  /*0010*/  S2R R0, SR_TID.X ;  /* 0x0000000000007919 */ /* 0x000e620000002100 */
[----:B------:R-:W-:Y:S01]  /*0020*/  IMAD.MOV.U32 R12, RZ, RZ, RZ ;  /* 0x000000ffff0c7224 */ /* 0x000fe200078e00ff */
[----:B------:R-:W-:Y:S01]  /*0030*/  ULDC.64 UR4, c[0x0][0x208] ;  /* 0x0000820000047ab9 */ /* 0x000fe20000000a00 */
[----:B------:R-:W-:Y:S01]  /*0040*/  ULDC.64 UR6, c[0x0][0x228] ;  /* 0x00008a0000067ab9 */ /* 0x000fe20000000a00 */
[----:B------:R-:W2:Y:S01]  /*0050*/  S2R R3, SR_CTAID.X ;  /* 0x0000000000037919 */ /* 0x000ea20000002500 */
[----:B-1----:R-:W-:Y:S02]  /*0060*/  LOP3.LUT R0, R0, 0x7f, RZ, 0xc0, !PT ;  /* 0x0000007f00007812 */ /* 0x002fe400078ec0ff */
[----:B--2---:R-:W-:-:S03]  /*0070*/  SHF.R.S32.HI R2, RZ, 0x18, R3 ;  /* 0x00000018ff027819 */ /* 0x004fc60000011403 */
[----:B------:R-:W-:Y:S01]  /*0080*/  IMAD R0, R3, 0x80, R0 ;  /* 0x0000008003007824 */ /* 0x000fe200078e0200 */
[----:B------:R-:W-:-:S03]  /*0090*/  SGXT R3, R2, 0x1 ;  /* 0x000000010203781a */ /* 0x000fc60000000200 */
[----:B------:R-:W-:Y:S01]  /*00a0*/  IMAD.HI R8, R0, 0x7fc01ff1, RZ ;  /* 0x7fc01ff100087827 */ /* 0x000fe200078e02ff */
[----:B------:R-:W-:Y:S02]  /*00b0*/  LEA.HI R7, R3, R0, RZ, 0x2 ;  /* 0x0000000003077211 */ /* 0x000fe400078f10ff */
[----:B------:R-:W1:Y:S02]  /*00c0*/  LDC.64 R2, c[0x0][0x220] ;  /* 0x00008800ff027b82 */ /* 0x000e640000000a00 */
[----:B------:R-:W-:Y:S02]  /*00d0*/  SHF.R.S32.HI R6, RZ, 0x2, R7 ;  /* 0x00000002ff067819 */ /* 0x000fe40000011407 */
[----:B------:R-:W-:-:S03]  /*00e0*/  LOP3.LUT R11, R7, 0xfffffffc, RZ, 0xc0, !PT ;  /* 0xfffffffc070b7812 */ /* 0x000fc600078ec0ff */
[----:B------:R-:W-:-:S04]  /*00f0*/  IMAD.HI R4, R6, 0x7fc01ff1, RZ ;  /* 0x7fc01ff106047827 */ /* 0x000fc800078e02ff */
[----:B------:R-:W-:Y:S01]  /*0100*/  IMAD.IADD R10, R0, 0x1, -R11 ;  /* 0x00000001000a7824 */ /* 0x000fe200078e0a0b */
[----:B------:R-:W-:-:S04]  /*0110*/  SHF.R.U32.HI R5, RZ, 0x1f, R4 ;  /* 0x0000001fff057819 */ /* 0x000fc80000011604 */
[----:B------:R-:W-:Y:S02]  /*0120*/  LEA.HI.SX32 R9, R4, R5, 0x17 ;  /* 0x0000000504097211 */ /* 0x000fe400078fbaff */
[----:B------:R-:W2:Y:S03]  /*0130*/  LDC.64 R4, c[0x0][0x218] ;  /* 0x00008600ff047b82 */ /* 0x000ea60000000a00 */
[----:B------:R-:W-:Y:S01]  /*0140*/  IMAD R6, R9, -0x402, R6 ;  /* 0xfffffbfe09067824 */ /* 0x000fe200078e0206 */
[----:B------:R-:W-:-:S04]  /*0150*/  SHF.R.U32.HI R9, RZ, 0x1f, R8 ;  /* 0x0000001fff097819 */ /* 0x000fc80000011608 */
[----:B------:R-:W-:Y:S01]  /*0160*/  LEA.HI.SX32 R7, R8, R9, 0x15 ;  /* 0x0000000908077211 */ /* 0x000fe200078faaff */
[C---:B------:R-:W-:Y:S01]  /*0170*/  VIADD R9, R6.reuse, 0xfffffe00 ;  /* 0xfffffe0006097836 */ /* 0x040fe20000000000 */
[----:B------:R-:W-:-:S04]  /*0180*/  LOP3.LUT R8, R6, 0xfffffe00, RZ, 0xc0, !PT ;  /* 0xfffffe0006087812 */ /* 0x000fc800078ec0ff */
[----:B------:R-:W-:Y:S01]  /*0190*/  ISETP.NE.AND P1, PT, R8, 0x200, PT ;  /* 0x000002000800780c */ /* 0x000fe20003f25270 */
[----:B------:R-:W-:-:S03]  /*01a0*/  IMAD R8, R7, 0x800, R10 ;  /* 0x0000080007087824 */ /* 0x000fc600078e020a */
[----:B------:R-:W-:Y:S01]  /*01b0*/  ISETP.LT.AND P3, PT, R0, 0x4020, !P1 ;  /* 0x000040200000780c */ /* 0x000fe20004f61270 */
[C---:B------:R-:W-:Y:S02]  /*01c0*/  IMAD R11, R9.reuse, 0x4, R8 ;  /* 0x00000004090b7824 */ /* 0x040fe400078e0208 */
[----:B-1----:R-:W-:Y:S02]  /*01d0*/  IMAD.WIDE R8, R9, 0x4, R2 ;  /* 0x0000000409087825 */ /* 0x002fe400078e0202 */
[----:B------:R-:W1:Y:S02]  /*01e0*/  LDC.64 R2, c[0x0][0x210] ;  /* 0x00008400ff027b82 */ /* 0x000e640000000a00 */
[----:B--2---:R-:W-:-:S04]  /*01f0*/  IMAD.WIDE R4, R11, 0x4, R4 ;  /* 0x000000040b047825 */ /* 0x004fc800078e0204 */
[----:B------:R-:W-:Y:S02]  /*0200*/  IMAD.MOV.U32 R11, RZ, RZ, RZ ;  /* 0x000000ffff0b7224 */ /* 0x000fe400078e00ff */
[----:B------:R-:W-:Y:S01]  /*0210*/  IMAD.SHL.U32 R14, R7, 0x8, RZ ;  /* 0x00000008070e7824 */ /* 0x000fe200078e00ff */
[----:B------:R2:W3:Y:S01]  /*0220*/  @P3 LDG.E.EL R12, desc[UR4][R8.64] ;  /* 0x00000004080c3981 */ /* 0x0004e2000c2e1900 */
[----:B------:R-:W-:Y:S01]  /*0230*/  IMAD.SHL.U32 R13, R6, 0x4, RZ ;  /* 0x00000004060d7824 */ /* 0x000fe200078e00ff */
[----:B------:R-:W-:Y:S02]  /*0240*/  SHF.R.S32.HI R15, RZ, 0x1f, R10 ;  /* 0x0000001fff0f7819 */ /* 0x000fe4000001140a */
[----:B------:R4:W5:Y:S02]  /*0250*/  @P3 LDG.E R11, desc[UR4][R4.64] ;  /* 0x00000004040b3981 */ /* 0x000964000c1e1900 */
[--C-:B------:R-:W-:Y:S02]  /*0260*/  IADD3 R16, P4, P5, R13, R10, R14.reuse ;  /* 0x0000000a0d107210 */ /* 0x100fe40007d9e00e */
[----:B------:R-:W-:-:S02]  /*0270*/  SHF.R.S32.HI R14, RZ, 0x1f, R14 ;  /* 0x0000001fff0e7819 */ /* 0x000fc4000001140e */
[----:B------:R-:W-:Y:S02]  /*0280*/  SHF.R.S32.HI R13, RZ, 0x1f, R13 ;  /* 0x0000001fff0d7819 */ /* 0x000fe4000001140d */
[----:B------:R-:W-:Y:S02]  /*0290*/  ISETP.GE.AND P0, PT, R0, 0x4020, PT ;  /* 0x000040200000780c */ /* 0x000fe40003f06270 */
[----:B------:R-:W-:Y:S01]  /*02a0*/  ISETP.GE.AND P2, PT, R6, 0x200, PT ;  /* 0x000002000600780c */ /* 0x000fe20003f46270 */
[----:B------:R-:W-:Y:S01]  /*02b0*/  IMAD R10, R7, -0x1008, R0 ;  /* 0xffffeff8070a7824 */ /* 0x000fe200078e0200 */
[----:B------:R-:W-:Y:S02]  /*02c0*/  IADD3.X R13, R13, R15, R14, P4, P5 ;  /* 0x0000000f0d0d7210 */ /* 0x000fe400027ea40e */
[----:B--2---:R-:W-:Y:S02]  /*02d0*/  CS2R R8, SRZ ;  /* 0x0000000000087805 */ /* 0x004fe4000001ff00 */
[----:B------:R-:W-:Y:S01]  /*02e0*/  ISETP.LT.AND P5, PT, R0, 0x4020, !P2 ;  /* 0x000040200000780c */ /* 0x000fe200057a1270 */
[----:B----4-:R-:W2:Y:S01]  /*02f0*/  LDC.64 R4, c[0x0][0x230] ;  /* 0x00008c00ff047b82 */ /* 0x010ea20000000a00 */
[----:B------:R-:W-:Y:S01]  /*0300*/  ISETP.GT.AND P4, PT, R6, 0x3ff, !P0 ;  /* 0x000003ff0600780c */ /* 0x000fe20004784270 */
[----:B------:R-:W-:Y:S01]  /*0310*/  IMAD R7, R7, 0x800, R10 ;  /* 0x0000080007077824 */ /* 0x000fe200078e020a */
[----:B------:R-:W-:-:S03]  /*0320*/  LEA R6, P6, R16, UR6, 0x2 ;  /* 0x0000000610067c11 */ /* 0x000fc6000f8c10ff */
[----:B-1----:R-:W-:Y:S01]  /*0330*/  IMAD.WIDE R2, R7, 0x4, R2 ;  /* 0x0000000407027825 */ /* 0x002fe200078e0202 */
[----:B------:R-:W-:-:S05]  /*0340*/  LEA.HI.X R7, R16, UR7, R13, 0x2, P6 ;  /* 0x0000000710077c11 */ /* 0x000fca000b0f140d */
[----:B------:R-:W4:Y:S04]  /*0350*/  @P5 LDG.E R8, desc[UR4][R2.64] ;  /* 0x0000000402085981 */ /* 0x000f28000c1e1900 */
[----:B------:R-:W4:Y:S01]  /*0360*/  @P4 LDG.E R9, desc[UR4][R6.64+-0x4000] ;  /* 0xffc0000406094981 */ /* 0x000f22000c1e1900 */
[----:B--2---:R-:W-:Y:S01]  /*0370*/  IMAD.WIDE R4, R0, 0x4, R4 ;  /* 0x0000000400047825 */ /* 0x004fe200078e0204 */
[----:B---3--:R-:W-:Y:S02]  /*0380*/  SEL R12, R12, RZ, P3 ;  /* 0x000000ff0c0c7207 */ /* 0x008fe40001800000 */
[----:B-----5:R-:W-:-:S04]  /*0390*/  SEL R11, R11, RZ, P3 ;  /* 0x000000ff0b0b7207 */ /* 0x020fc80001800000 */
[C---:B------:R-:W-:Y:S01]  /*03a0*/  FSETP.GT.AND P3, PT, R11.reuse, -R12, PT ;  /* 0x8000000c0b00720b */ /* 0x040fe20003f64000 */
[----:B------:R-:W-:-:S12]  /*03b0*/  FADD R12, R11, R12 ;  /* 0x0000000c0b0c7221 */ /* 0x000fd80000000000 */
[----:B------:R-:W-:Y:S01]  /*03c0*/  @!P3 FMUL R12, R12, 0.10000000149011611938 ;  /* 0x3dcccccd0c0cb820 */ /* 0x000fe20000400000 */
[----:B----4-:R-:W-:Y:S02]  /*03d0*/  SEL R11, R8, RZ, P5 ;  /* 0x000000ff080b7207 */ /* 0x010fe40002800000 */
[----:B------:R-:W-:-:S04]  /*03e0*/  @P1 SEL R12, R9, RZ, P4 ;  /* 0x000000ff090c1207 */ /* 0x000fc80002000000 */
[----:B------:R-:W-:Y:S01]  /*03f0*/  SEL R11, R11, R12, !P2 ;  /* 0x0000000c0b0b7207 */ /* 0x000fe20005000000 */
[----:B------:R-:W-:Y:S06]  /*0400*/  @P0 EXIT ;  /* 0x000000000000094d */ /* 0x000fec0003800000 */
[----:B------:R-:W-:Y:S01]  /*0410*/  STG.E desc[UR4][R4.64], R11 ;  /* 0x0000000b04007986 */ /* 0x000fe2000c101904 */
[----:B------:R-:W-:Y:S05]  /*0420*/  EXIT ;  /* 0x000000000000794d */ /* 0x000fea0003800000 */
.L_x_0:
[----:B------:R-:W-:-:S00]  /*0430*/  BRA `(.L_x_0) ;  /* 0xfffffffc00fc7947 */ /* 0x000fc0000383ffff */
[----:B------:R-:W-:-:S00]  /*0440*/  NOP ;  /* 0x0000000000007918 */ /* 0x000fc00000000000 */
        /* <DEDUP_REMOVED lines=11> */
.L_x_1:


//--------------------- .nv.constant0.triton_poi_fused_cat_8 --------------------------
	.section	.nv.constant0.triton_poi_fused_cat_8,"a",@progbits
	.sectionflags	@""
	.align	4
.nv.constant0.triton_poi_fused_cat_8:
	.zero		572
